//
// Generated by NVIDIA NVVM Compiler
//
// Compiler Build ID: CL-36424714
// Cuda compilation tools, release 13.0, V13.0.88
// Based on NVVM 20.0.0
//

.version 9.0
.target sm_100
.address_size 64

	// .globl	_Z5saxpyifPfS_
.extern .func  (.param .b32 func_retval0) vprintf
(
	.param .b64 vprintf_param_0,
	.param .b64 vprintf_param_1
)
;
.global .align 1 .b8 $str[4] = {37, 100, 10};

.visible .entry _Z5saxpyifPfS_(
	.param .u32 _Z5saxpyifPfS__param_0,
	.param .f32 _Z5saxpyifPfS__param_1,
	.param .u64 .ptr .align 1 _Z5saxpyifPfS__param_2,
	.param .u64 .ptr .align 1 _Z5saxpyifPfS__param_3
)
{
	.local .align 8 .b8 	__local_depot0[8];
	.reg .b64 	%SP;
	.reg .b64 	%SPL;
	.reg .pred 	%p<2>;
	.reg .b32 	%r<8>;
	.reg .b32 	%f<5>;
	.reg .b64 	%rd<12>;

	mov.u64 	%SPL, __local_depot0;
	cvta.local.u64 	%SP, %SPL;
	ld.param.u32 	%r2, [_Z5saxpyifPfS__param_0];
	ld.param.f32 	%f1, [_Z5saxpyifPfS__param_1];
	ld.param.u64 	%rd1, [_Z5saxpyifPfS__param_2];
	ld.param.u64 	%rd2, [_Z5saxpyifPfS__param_3];
	add.u64 	%rd3, %SP, 0;
	add.u64 	%rd4, %SPL, 0;
	mov.u32 	%r3, %ctaid.x;
	mov.u32 	%r4, %ntid.x;
	mov.u32 	%r5, %tid.x;
	mad.lo.s32 	%r1, %r3, %r4, %r5;
	st.local.u32 	[%rd4], %r1;
	mov.u64 	%rd5, $str;
	cvta.global.u64 	%rd6, %rd5;
	{ // callseq 0, 0
	.param .b64 param0;
	st.param.b64 	[param0], %rd6;
	.param .b64 param1;
	st.param.b64 	[param1], %rd3;
	.param .b32 retval0;
	call.uni (retval0), 
	vprintf, 
	(
	param0, 
	param1
	);
	ld.param.b32 	%r6, [retval0];
	} // callseq 0
	setp.ge.s32 	%p1, %r1, %r2;
	@%p1 bra 	$L__BB0_2;
	cvta.to.global.u64 	%rd7, %rd1;
	cvta.to.global.u64 	%rd8, %rd2;
	mul.wide.s32 	%rd9, %r1, 4;
	add.s64 	%rd10, %rd7, %rd9;
	ld.global.f32 	%f2, [%rd10];
	add.s64 	%rd11, %rd8, %rd9;
	ld.global.f32 	%f3, [%rd11];
	fma.rn.f32 	%f4, %f1, %f2, %f3;
	st.global.f32 	[%rd11], %f4;
$L__BB0_2:
	ret;

}


// ===== COMPILED SASS (sm_100) =====

	.target	sm_100

	.elftype	@"ET_EXEC"


//--------------------- .note.nv.tkinfo           --------------------------
	.section	.note.nv.tkinfo,"",@"SHT_NOTE"
	.sectionflags	@"SHF_NOTE_NV_TKINFO"
	.tkinfo
        /*0018*/ 	.word	0x00000002
        /*0030*/ 	.string	""
        /*0030*/ 	.string	"ptxas"
        /*0030*/ 	.string	"Cuda compilation tools, release 13.0, V13.0.88"
        /*0030*/ 	.string	"Build cuda_13.0.r13.0/compiler.36424714_0"
        /*0030*/ 	.string	"-arch sm_100 -m 64 "



//--------------------- .note.nv.cuinfo           --------------------------
	.section	.note.nv.cuinfo,"",@"SHT_NOTE"
	.sectionflags	@"SHF_NOTE_NV_CUINFO"
        /*0018*/ 	.short	0x0002
        /*001a*/ 	.short	0x0064
        /*001c*/ 	.short	0x0082
	.zero		2


//--------------------- .nv.info                  --------------------------
	.section	.nv.info,"",@"SHT_CUDA_INFO"
	.align	4


	//----- nvinfo : EIATTR_REGCOUNT
	.align		4
        /*0000*/ 	.byte	0x04, 0x2f
        /*0002*/ 	.short	(.L_2 - .L_1)
	.align		4
.L_1:
        /*0004*/ 	.word	index@(_Z5saxpyifPfS_)
        /*0008*/ 	.word	0x00000018


	//----- nvinfo : EIATTR_FRAME_SIZE
	.align		4
.L_2:
        /*000c*/ 	.byte	0x04, 0x11
        /*000e*/ 	.short	(.L_4 - .L_3)
	.align		4
.L_3:
        /*0010*/ 	.word	index@(_Z5saxpyifPfS_)
        /*0014*/ 	.word	0x00000008


	//----- nvinfo : EIATTR_MIN_STACK_SIZE
	.align		4
.L_4:
        /*0018*/ 	.byte	0x04, 0x12
        /*001a*/ 	.short	(.L_6 - .L_5)
	.align		4
.L_5:
        /*001c*/ 	.word	index@(_Z5saxpyifPfS_)
        /*0020*/ 	.word	0x00000008
.L_6:


//--------------------- .nv.compat                --------------------------
	.section	.nv.compat,"",@"SHT_CUDA_COMPAT_INFO"
	.align	4
        /*0000*/ 	.byte	0x02, 0x09, 0x00, 0x00, 0x02, 0x02, 0x01, 0x00, 0x02, 0x05, 0x05, 0x00, 0x03, 0x07, 0x01, 0x01
        /*0010*/ 	.byte	0x02, 0x03, 0x00, 0x00, 0x02, 0x06, 0x01, 0x00, 0x04, 0x0b, 0x08, 0x00, 0x09, 0x00, 0x00, 0x00
        /*0020*/ 	.byte	0x00, 0x00, 0x00, 0x00


//--------------------- .nv.info._Z5saxpyifPfS_   --------------------------
	.section	.nv.info._Z5saxpyifPfS_,"",@"SHT_CUDA_INFO"
	.sectionflags	@""
	.align	4


	//----- nvinfo : EIATTR_CUDA_API_VERSION
	.align		4
        /*0000*/ 	.byte	0x04, 0x37
        /*0002*/ 	.short	(.L_8 - .L_7)
.L_7:
        /*0004*/ 	.word	0x00000082


	//----- nvinfo : EIATTR_KPARAM_INFO
	.align		4
.L_8:
        /*0008*/ 	.byte	0x04, 0x17
        /*000a*/ 	.short	(.L_10 - .L_9)
.L_9:
        /*000c*/ 	.word	0x00000000
        /*0010*/ 	.short	0x0003
        /*0012*/ 	.short	0x0010
        /*0014*/ 	.byte	0x00, 0xf5, 0x21, 0x00


	//----- nvinfo : EIATTR_KPARAM_INFO
	.align		4
.L_10:
        /*0018*/ 	.byte	0x04, 0x17
        /*001a*/ 	.short	(.L_12 - .L_11)
.L_11:
        /*001c*/ 	.word	0x00000000
        /*0020*/ 	.short	0x0002
        /*0022*/ 	.short	0x0008
        /*0024*/ 	.byte	0x00, 0xf5, 0x21, 0x00


	//----- nvinfo : EIATTR_KPARAM_INFO
	.align		4
.L_12:
        /*0028*/ 	.byte	0x04, 0x17
        /*002a*/ 	.short	(.L_14 - .L_13)
.L_13:
        /*002c*/ 	.word	0x00000000
        /*0030*/ 	.short	0x0001
        /*0032*/ 	.short	0x0004
        /*0034*/ 	.byte	0x00, 0xf0, 0x11, 0x00


	//----- nvinfo : EIATTR_KPARAM_INFO
	.align		4
.L_14:
        /*0038*/ 	.byte	0x04, 0x17
        /*003a*/ 	.short	(.L_16 - .L_15)
.L_15:
        /*003c*/ 	.word	0x00000000
        /*0040*/ 	.short	0x0000
        /*0042*/ 	.short	0x0000
        /*0044*/ 	.byte	0x00, 0xf0, 0x11, 0x00


	//----- nvinfo : EIATTR_SPARSE_MMA_MASK
	.align		4
.L_16:
        /*0048*/ 	.byte	0x03, 0x50
        /*004a*/ 	.short	0x0000


	//----- nvinfo : EIATTR_MAXREG_COUNT
	.align		4
        /*004c*/ 	.byte	0x03, 0x1b
        /*004e*/ 	.short	0x00ff


	//----- nvinfo : EIATTR_EXTERNS
	.align		4
        /*0050*/ 	.byte	0x04, 0x0f
        /*0052*/ 	.short	(.L_18 - .L_17)


	//   ....[0]....
	.align		4
.L_17:
        /*0054*/ 	.word	index@(vprintf)


	//----- nvinfo : EIATTR_MERCURY_ISA_VERSION
	.align		4
.L_18:
        /*0058*/ 	.byte	0x03, 0x5f
        /*005a*/ 	.short	0x0101


	//----- nvinfo : EIATTR_VRC_CTA_INIT_COUNT
	.align		4
        /*005c*/ 	.byte	0x02, 0x4a
	.zero		1
	.zero		1


	//----- nvinfo : EIATTR_SYSCALL_OFFSETS
	.align		4
        /*0060*/ 	.byte	0x04, 0x46
        /*0062*/ 	.short	(.L_20 - .L_19)


	//   ....[0]....
.L_19:
        /*0064*/ 	.word	0x00000110


	//----- nvinfo : EIATTR_EXIT_INSTR_OFFSETS
	.align		4
.L_20:
        /*0068*/ 	.byte	0x04, 0x1c
        /*006a*/ 	.short	(.L_22 - .L_21)


	//   ....[0]....
.L_21:
        /*006c*/ 	.word	0x00000140


	//   ....[1]....
        /*0070*/ 	.word	0x000001f0


	//----- nvinfo : EIATTR_CRS_STACK_SIZE
	.align		4
.L_22:
        /*0074*/ 	.byte	0x04, 0x1e
        /*0076*/ 	.short	(.L_24 - .L_23)
.L_23:
        /*0078*/ 	.word	0x00000000


	//----- nvinfo : EIATTR_CBANK_PARAM_SIZE
	.align		4
.L_24:
        /*007c*/ 	.byte	0x03, 0x19
        /*007e*/ 	.short	0x0018


	//----- nvinfo : EIATTR_PARAM_CBANK
	.align		4
        /*0080*/ 	.byte	0x04, 0x0a
        /*0082*/ 	.short	(.L_26 - .L_25)
	.align		4
.L_25:
        /*0084*/ 	.word	index@(.nv.constant0._Z5saxpyifPfS_)
        /*0088*/ 	.short	0x0380
        /*008a*/ 	.short	0x0018


	//----- nvinfo : EIATTR_SW_WAR
	.align		4
.L_26:
        /*008c*/ 	.byte	0x04, 0x36
        /*008e*/ 	.short	(.L_28 - .L_27)
.L_27:
        /*0090*/ 	.word	0x00000008
.L_28:


//--------------------- .nv.callgraph             --------------------------
	.section	.nv.callgraph,"",@"SHT_CUDA_CALLGRAPH"
	.align	4
	.sectionentsize	8
	.align		4
        /*0000*/ 	.word	0x00000000
	.align		4
        /*0004*/ 	.word	0xffffffff
	.align		4
        /*0008*/ 	.word	index@(_Z5saxpyifPfS_)
	.align		4
        /*000c*/ 	.word	index@(vprintf)
	.align		4
        /*0010*/ 	.word	0x00000000
	.align		4
        /*0014*/ 	.word	0xfffffffe
	.align		4
        /*0018*/ 	.word	0x00000000
	.align		4
        /*001c*/ 	.word	0xfffffffd
	.align		4
        /*0020*/ 	.word	0x00000000
	.align		4
        /*0024*/ 	.word	0xfffffffc


//--------------------- .nv.constant4             --------------------------
	.section	.nv.constant4,"a",@progbits
	.align	8
	.align		8
.nv.constant4:
        /*0000*/ 	.dword	vprintf
	.align		8
        /*0008*/ 	.dword	$str


//--------------------- .text._Z5saxpyifPfS_      --------------------------
	.section	.text._Z5saxpyifPfS_,"ax",@progbits
	.align	128
        .global         _Z5saxpyifPfS_
        .type           _Z5saxpyifPfS_,@function
        .size           _Z5saxpyifPfS_,(.L_x_2 - _Z5saxpyifPfS_)
        .other          _Z5saxpyifPfS_,@"STO_CUDA_ENTRY STV_DEFAULT"
_Z5saxpyifPfS_:
.text._Z5saxpyifPfS_:
[----:B------:R-:W0:Y:S01]  /*0000*/  LDC R1, c[0x0][0x37c] ;  /* 0x0000df00ff017b82 */ /* 0x000e220000000800 */
[----:B------:R-:W1:Y:S01]  /*0010*/  S2R R3, SR_TID.X ;  /* 0x0000000000037919 */ /* 0x000e620000002100 */
[----:B------:R-:W2:Y:S06]  /*0020*/  LDCU UR5, c[0x0][0x2fc] ;  /* 0x00005f80ff0577ac */ /* 0x000eac0008000800 */
[----:B------:R-:W1:Y:S01]  /*0030*/  S2UR UR6, SR_CTAID.X ;  /* 0x00000000000679c3 */ /* 0x000e620000002500 */
[----:B0-----:R-:W-:Y:S01]  /*0040*/  VIADD R1, R1, 0xfffffff8 ;  /* 0xfffffff801017836 */ /* 0x001fe20000000000 */
[----:B------:R-:W-:Y:S01]  /*0050*/  MOV R0, 0x0 ;  /* 0x0000000000007802 */ /* 0x000fe20000000f00 */
[----:B------:R-:W0:Y:S05]  /*0060*/  LDCU UR4, c[0x0][0x2f8] ;  /* 0x00005f00ff0477ac */ /* 0x000e2a0008000800 */
[----:B------:R-:W1:Y:S08]  /*0070*/  LDC R2, c[0x0][0x360] ;  /* 0x0000d800ff027b82 */ /* 0x000e700000000800 */
[----:B------:R3:W4:Y:S01]  /*0080*/  LDC.64 R8, c[0x4][R0] ;  /* 0x0100000000087b82 */ /* 0x0007220000000a00 */
[----:B0-----:R-:W-:-:S04]  /*0090*/  IADD3 R6, P0, PT, R1, UR4, RZ ;  /* 0x0000000401067c10 */ /* 0x001fc8000ff1e0ff */
[----:B--2---:R-:W-:Y:S01]  /*00a0*/  IADD3.X R7, PT, PT, RZ, UR5, RZ, P0, !PT ;  /* 0x00000005ff077c10 */ /* 0x004fe200087fe4ff */
[----:B-1----:R-:W-:Y:S01]  /*00b0*/  IMAD R2, R2, UR6, R3 ;  /* 0x0000000602027c24 */ /* 0x002fe2000f8e0203 */
[----:B------:R-:W0:Y:S04]  /*00c0*/  LDCU.64 UR6, c[0x4][0x8] ;  /* 0x01000100ff0677ac */ /* 0x000e280008000a00 */
[----:B------:R3:W-:Y:S01]  /*00d0*/  STL [R1], R2 ;  /* 0x0000000201007387 */ /* 0x0007e20000100800 */
[----:B0-----:R-:W-:Y:S01]  /*00e0*/  IMAD.U32 R4, RZ, RZ, UR6 ;  /* 0x00000006ff047e24 */ /* 0x001fe2000f8e00ff */
[----:B---34-:R-:W-:-:S07]  /*00f0*/  MOV R5, UR7 ;  /* 0x0000000700057c02 */ /* 0x018fce0008000f00 */
[----:B------:R-:W-:-:S07]  /*0100*/  LEPC R20, `(.L_x_0) ;  /* 0x000000001014794e */ /* 0x000fce0000000000 */
[----:B------:R-:W-:Y:S05]  /*0110*/  CALL.ABS.NOINC R8 ;  /* 0x0000000008007343 */ /* 0x000fea0003c00000 */
.L_x_0:
[----:B------:R-:W0:Y:S02]  /*0120*/  LDCU UR4, c[0x0][0x380] ;  /* 0x00007000ff0477ac */ /* 0x000e240008000800 */
[----:B0-----:R-:W-:-:S13]  /*0130*/  ISETP.GE.AND P0, PT, R2, UR4, PT ;  /* 0x0000000402007c0c */ /* 0x001fda000bf06270 */
[----:B------:R-:W-:Y:S05]  /*0140*/  @P0 EXIT ;  /* 0x000000000000094d */ /* 0x000fea0003800000 */
[----:B------:R-:W0:Y:S01]  /*0150*/  LDC.64 R4, c[0x0][0x388] ;  /* 0x0000e200ff047b82 */ /* 0x000e220000000a00 */
[----:B------:R-:W1:Y:S01]  /*0160*/  LDCU.64 UR4, c[0x0][0x358] ;  /* 0x00006b00ff0477ac */ /* 0x000e620008000a00 */
[----:B------:R-:W2:Y:S06]  /*0170*/  LDCU UR6, c[0x0][0x384] ;  /* 0x00007080ff0677ac */ /* 0x000eac0008000800 */
[----:B------:R-:W3:Y:S01]  /*0180*/  LDC.64 R6, c[0x0][0x390] ;  /* 0x0000e400ff067b82 */ /* 0x000ee20000000a00 */
[----:B0-----:R-:W-:-:S06]  /*0190*/  IMAD.WIDE R4, R2, 0x4, R4 ;  /* 0x0000000402047825 */ /* 0x001fcc00078e0204 */
[----:B-1----:R-:W2:Y:S01]  /*01a0*/  LDG.E R4, desc[UR4][R4.64] ;  /* 0x0000000404047981 */ /* 0x002ea2000c1e1900 */
[----:B---3--:R-:W-:-:S05]  /*01b0*/  IMAD.WIDE R2, R2, 0x4, R6 ;  /* 0x0000000402027825 */ /* 0x008fca00078e0206 */
[----:B------:R-:W2:Y:S02]  /*01c0*/  LDG.E R7, desc[UR4][R2.64] ;  /* 0x0000000402077981 */ /* 0x000ea4000c1e1900 */
[----:B--2---:R-:W-:-:S05]  /*01d0*/  FFMA R7, R4, UR6, R7 ;  /* 0x0000000604077c23 */ /* 0x004fca0008000007 */
[----:B------:R-:W-:Y:S01]  /*01e0*/  STG.E desc[UR4][R2.64], R7 ;  /* 0x0000000702007986 */ /* 0x000fe2000c101904 */
[----:B------:R-:W-:Y:S05]  /*01f0*/  EXIT ;  /* 0x000000000000794d */ /* 0x000fea0003800000 */
.L_x_1:
[----:B------:R-:W-:-:S00]  /*0200*/  BRA `(.L_x_1) ;  /* 0xfffffffc00fc7947 */ /* 0x000fc0000383ffff */
[----:B------:R-:W-:-:S00]  /*0210*/  NOP ;  /* 0x0000000000007918 */ /* 0x000fc00000000000 */
        /* <DEDUP_REMOVED lines=14> */
.L_x_2:


//--------------------- .nv.global.init           --------------------------
	.section	.nv.global.init,"aw",@progbits
.nv.global.init:
	.type		$str,@object
	.size		$str,(.L_0 - $str)
$str:
        /*0000*/ 	.byte	0x25, 0x64, 0x0a, 0x00
.L_0:


//--------------------- .nv.shared.reserved.0     --------------------------
	.section	.nv.shared.reserved.0,"aw",@nobits
	.weak		__nv_reservedSMEM_offset_0_alias
	.size		__nv_reservedSMEM_offset_0_alias, 0, 64
	.other		__nv_reservedSMEM_offset_0_alias,@"STO_CUDA_RESERVED_SHARED STV_DEFAULT"
__nv_reservedSMEM_offset_0_alias:
	.zero		0
	.zero		64


//--------------------- .nv.constant0._Z5saxpyifPfS_ --------------------------
	.section	.nv.constant0._Z5saxpyifPfS_,"a",@progbits
	.sectionflags	@""
	.align	4
.nv.constant0._Z5saxpyifPfS_:
	.zero		920


//--------------------- SYMBOLS --------------------------

	.type		.nv.reservedSmem.offset0,@object
	.size		.nv.reservedSmem.offset0,0x4
	.type		vprintf,@function
